	.headerflags	@"EF_CUDA_TEXMODE_UNIFIED EF_CUDA_64BIT_ADDRESS EF_CUDA_ACCELERATORS EF_CUDA_SM90 EF_CUDA_VIRTUAL_SM(EF_CUDA_SM90)"
	.elftype	@"ET_EXEC"


//--------------------- .nv.info                  --------------------------
	.section	.nv.info,"",@"SHT_CUDA_INFO"
	.align	4


	//----- nvinfo : EIATTR_REGCOUNT
	.align		4
        /*0000*/ 	.byte	0x04, 0x2f
        /*0002*/ 	.short	(.L_3 - .L_2)
	.align		4
.L_2:
        /*0004*/ 	.word	index@(triton_poi_fused__native_batch_norm_legit_no_training_relu_20)
        /*0008*/ 	.word	0x00000024


	//----- nvinfo : EIATTR_MIN_STACK_SIZE
	.align		4
.L_3:
        /*000c*/ 	.byte	0x04, 0x12
        /*000e*/ 	.short	(.L_5 - .L_4)
	.align		4
.L_4:
        /*0010*/ 	.word	index@(triton_poi_fused__native_batch_norm_legit_no_training_relu_20)
        /*0014*/ 	.word	0x00000000


	//----- nvinfo : EIATTR_FRAME_SIZE
	.align		4
.L_5:
        /*0018*/ 	.byte	0x04, 0x11
        /*001a*/ 	.short	(.L_7 - .L_6)
	.align		4
.L_6:
        /*001c*/ 	.word	index@(triton_poi_fused__native_batch_norm_legit_no_training_relu_20)
        /*0020*/ 	.word	0x00000000


	//----- nvinfo : EIATTR_MIN_STACK_SIZE
	.align		4
.L_7:
        /*0024*/ 	.byte	0x04, 0x12
        /*0026*/ 	.short	(.L_9 - .L_8)
	.align		4
.L_8:
        /*0028*/ 	.word	index@(triton_poi_fused__native_batch_norm_legit_no_training_relu_20)
        /*002c*/ 	.word	0x00000000
.L_9:


//--------------------- .nv.info.triton_poi_fused__native_batch_norm_legit_no_training_relu_20 --------------------------
	.section	.nv.info.triton_poi_fused__native_batch_norm_legit_no_training_relu_20,"",@"SHT_CUDA_INFO"
	.sectionflags	@""
	.align	4


	//----- nvinfo : EIATTR_CUDA_API_VERSION
	.align		4
        /*0000*/ 	.byte	0x04, 0x37
        /*0002*/ 	.short	(.L_11 - .L_10)
.L_10:
        /*0004*/ 	.word	0x0000007c


	//----- nvinfo : EIATTR_KPARAM_INFO
	.align		4
.L_11:
        /*0008*/ 	.byte	0x04, 0x17
        /*000a*/ 	.short	(.L_13 - .L_12)
.L_12:
        /*000c*/ 	.word	0x00000000
        /*0010*/ 	.short	0x0006
        /*0012*/ 	.short	0x0030
        /*0014*/ 	.byte	0x00, 0xf0, 0x11, 0x00


	//----- nvinfo : EIATTR_KPARAM_INFO
	.align		4
.L_13:
        /*0018*/ 	.byte	0x04, 0x17
        /*001a*/ 	.short	(.L_15 - .L_14)
.L_14:
        /*001c*/ 	.word	0x00000000
        /*0020*/ 	.short	0x0005
        /*0022*/ 	.short	0x0028
        /*0024*/ 	.byte	0x00, 0xf4, 0x21, 0x00


	//----- nvinfo : EIATTR_KPARAM_INFO
	.align		4
.L_15:
        /*0028*/ 	.byte	0x04, 0x17
        /*002a*/ 	.short	(.L_17 - .L_16)
.L_16:
        /*002c*/ 	.word	0x00000000
        /*0030*/ 	.short	0x0004
        /*0032*/ 	.short	0x0020
        /*0034*/ 	.byte	0x00, 0xf4, 0x21, 0x00


	//----- nvinfo : EIATTR_KPARAM_INFO
	.align		4
.L_17:
        /*0038*/ 	.byte	0x04, 0x17
        /*003a*/ 	.short	(.L_19 - .L_18)
.L_18:
        /*003c*/ 	.word	0x00000000
        /*0040*/ 	.short	0x0003
        /*0042*/ 	.short	0x0018
        /*0044*/ 	.byte	0x00, 0xf4, 0x21, 0x00


	//----- nvinfo : EIATTR_KPARAM_INFO
	.align		4
.L_19:
        /*0048*/ 	.byte	0x04, 0x17
        /*004a*/ 	.short	(.L_21 - .L_20)
.L_20:
        /*004c*/ 	.word	0x00000000
        /*0050*/ 	.short	0x0002
        /*0052*/ 	.short	0x0010
        /*0054*/ 	.byte	0x00, 0xf4, 0x21, 0x00


	//----- nvinfo : EIATTR_KPARAM_INFO
	.align		4
.L_21:
        /*0058*/ 	.byte	0x04, 0x17
        /*005a*/ 	.short	(.L_23 - .L_22)
.L_22:
        /*005c*/ 	.word	0x00000000
        /*0060*/ 	.short	0x0001
        /*0062*/ 	.short	0x0008
        /*0064*/ 	.byte	0x00, 0xf4, 0x21, 0x00


	//----- nvinfo : EIATTR_KPARAM_INFO
	.align		4
.L_23:
        /*0068*/ 	.byte	0x04, 0x17
        /*006a*/ 	.short	(.L_25 - .L_24)
.L_24:
        /*006c*/ 	.word	0x00000000
        /*0070*/ 	.short	0x0000
        /*0072*/ 	.short	0x0000
        /*0074*/ 	.byte	0x00, 0xf4, 0x21, 0x00


	//----- nvinfo : EIATTR_SPARSE_MMA_MASK
	.align		4
.L_25:
        /*0078*/ 	.byte	0x03, 0x50
        /*007a*/ 	.short	0x0000


	//----- nvinfo : EIATTR_MAXREG_COUNT
	.align		4
        /*007c*/ 	.byte	0x03, 0x1b
        /*007e*/ 	.short	0x00ff


	//----- nvinfo : EIATTR_EXIT_INSTR_OFFSETS
	.align		4
        /*0080*/ 	.byte	0x04, 0x1c
        /*0082*/ 	.short	(.L_27 - .L_26)


	//   ....[0]....
.L_26:
        /*0084*/ 	.word	0x00000b30


	//   ....[1]....
        /*0088*/ 	.word	0x00000b50


	//----- nvinfo : EIATTR_REQNTID
	.align		4
.L_27:
        /*008c*/ 	.byte	0x04, 0x10
        /*008e*/ 	.short	(.L_29 - .L_28)
.L_28:
        /*0090*/ 	.word	0x00000080
        /*0094*/ 	.word	0x00000001
        /*0098*/ 	.word	0x00000001


	//----- nvinfo : EIATTR_CBANK_PARAM_SIZE
	.align		4
.L_29:
        /*009c*/ 	.byte	0x03, 0x19
        /*009e*/ 	.short	0x0034


	//----- nvinfo : EIATTR_PARAM_CBANK
	.align		4
        /*00a0*/ 	.byte	0x04, 0x0a
        /*00a2*/ 	.short	(.L_31 - .L_30)
	.align		4
.L_30:
        /*00a4*/ 	.word	index@(.nv.constant0.triton_poi_fused__native_batch_norm_legit_no_training_relu_20)
        /*00a8*/ 	.short	0x0210
        /*00aa*/ 	.short	0x0034


	//----- nvinfo : EIATTR_SW_WAR
	.align		4
.L_31:
        /*00ac*/ 	.byte	0x04, 0x36
        /*00ae*/ 	.short	(.L_33 - .L_32)
.L_32:
        /*00b0*/ 	.word	0x00000008
.L_33:


//--------------------- .nv.callgraph             --------------------------
	.section	.nv.callgraph,"",@"SHT_CUDA_CALLGRAPH"
	.align	4
	.sectionentsize	8
	.align		4
        /*0000*/ 	.word	0x00000000
	.align		4
        /*0004*/ 	.word	0xffffffff
	.align		4
        /*0008*/ 	.word	0x00000000
	.align		4
        /*000c*/ 	.word	0xfffffffe
	.align		4
        /*0010*/ 	.word	0x00000000
	.align		4
        /*0014*/ 	.word	0xfffffffd
	.align		4
        /*0018*/ 	.word	0x00000000
	.align		4
        /*001c*/ 	.word	0xfffffffc


//--------------------- .nv.constant4             --------------------------
	.section	.nv.constant4,"a",@progbits
	.align	8
	.align		8
.nv.constant4:
        /*0000*/ 	.dword	_$_str
	.align		8
        /*0008*/ 	.dword	_$_str_$_2


//--------------------- .text.triton_poi_fused__native_batch_norm_legit_no_training_relu_20 --------------------------
	.section	.text.triton_poi_fused__native_batch_norm_legit_no_training_relu_20,"ax",@progbits
	.align	128
        .global         triton_poi_fused__native_batch_norm_legit_no_training_relu_20
        .type           triton_poi_fused__native_batch_norm_legit_no_training_relu_20,@function
        .size           triton_poi_fused__native_batch_norm_legit_no_training_relu_20,(.L_x_1 - triton_poi_fused__native_batch_norm_legit_no_training_relu_20)
        .other          triton_poi_fused__native_batch_norm_legit_no_training_relu_20,@"STO_CUDA_ENTRY STV_DEFAULT"
triton_poi_fused__native_batch_norm_legit_no_training_relu_20:
.text.triton_poi_fused__native_batch_norm_legit_no_training_relu_20:
[----:B------:R-:W0:Y:S02]  /*0000*/  LDC R1, c[0x0][0x28] ;  /* 0x00000a00ff017b82 */ /* 0x000e240000000800 */
[----:B------:R-:W1:Y:S01]  /*0010*/  S2R R0, SR_TID.X ;  /* 0x0000000000007919 */ /* 0x000e620000002100 */
[----:B------:R-:W2:Y:S01]  /*0020*/  LDC.64 R28, c[0x0][0x220] ;  /* 0x00008800ff1c7b82 */ /* 0x000ea20000000a00 */
[----:B------:R-:W3:Y:S07]  /*0030*/  S2R R3, SR_CTAID.X ;  /* 0x0000000000037919 */ /* 0x000eee0000002500 */
[----:B------:R-:W4:Y:S01]  /*0040*/  LDC.64 R32, c[0x0][0x210] ;  /* 0x00008400ff207b82 */ /* 0x000f220000000a00 */
[----:B------:R-:W-:Y:S01]  /*0050*/  ULDC.64 UR4, c[0x0][0x208] ;  /* 0x0000820000047ab9 */ /* 0x000fe20000000a00 */
[----:B------:R-:W-:-:S02]  /*0060*/  CS2R R4, SRZ ;  /* 0x0000000000047805 */ /* 0x000fc4000001ff00 */
[----:B------:R-:W-:Y:S02]  /*0070*/  CS2R R6, SRZ ;  /* 0x0000000000067805 */ /* 0x000fe4000001ff00 */
[----:B------:R-:W-:Y:S02]  /*0080*/  CS2R R8, SRZ ;  /* 0x0000000000087805 */ /* 0x000fe4000001ff00 */
[----:B------:R-:W-:Y:S01]  /*0090*/  CS2R R10, SRZ ;  /* 0x00000000000a7805 */ /* 0x000fe2000001ff00 */
[----:B------:R-:W5:Y:S01]  /*00a0*/  LDC.64 R30, c[0x0][0x218] ;  /* 0x00008600ff1e7b82 */ /* 0x000f620000000a00 */
[----:B-1----:R-:W-:-:S04]  /*00b0*/  SHF.L.U32 R0, R0, 0x2, RZ ;  /* 0x0000000200007819 */ /* 0x002fc800000006ff */
[----:B------:R-:W-:Y:S02]  /*00c0*/  LOP3.LUT R0, R0, 0x1fc, RZ, 0xc0, !PT ;  /* 0x000001fc00007812 */ /* 0x000fe400078ec0ff */
[----:B---3--:R-:W-:Y:S02]  /*00d0*/  SHF.R.S32.HI R2, RZ, 0x15, R3 ;  /* 0x00000015ff027819 */ /* 0x008fe40000011403 */
[----:B------:R-:W-:Y:S02]  /*00e0*/  LEA R0, R3, R0, 0xa ;  /* 0x0000000003007211 */ /* 0x000fe400078e50ff */
[----:B------:R-:W-:Y:S02]  /*00f0*/  SGXT R3, R2, 0x1 ;  /* 0x000000010203781a */ /* 0x000fe40000000200 */
[----:B------:R-:W-:Y:S02]  /*0100*/  ISETP.GE.AND P1, PT, R0, 0xe8900, PT ;  /* 0x000e89000000780c */ /* 0x000fe40003f26270 */
[----:B------:R-:W-:-:S02]  /*0110*/  CS2R R12, SRZ ;  /* 0x00000000000c7805 */ /* 0x000fc4000001ff00 */
[----:B------:R-:W-:Y:S02]  /*0120*/  LEA.HI R3, R3, R0, RZ, 0x6 ;  /* 0x0000000003037211 */ /* 0x000fe400078f30ff */
[----:B------:R-:W-:Y:S01]  /*0130*/  CS2R R14, SRZ ;  /* 0x00000000000e7805 */ /* 0x000fe2000001ff00 */
[----:B----4-:R-:W-:Y:S01]  /*0140*/  IMAD.WIDE R32, R0, 0x4, R32 ;  /* 0x0000000400207825 */ /* 0x010fe200078e0220 */
[----:B------:R-:W-:-:S04]  /*0150*/  LOP3.LUT R3, R3, 0xffffffc0, RZ, 0xc0, !PT ;  /* 0xffffffc003037812 */ /* 0x000fc800078ec0ff */
[----:B------:R-:W-:Y:S01]  /*0160*/  IADD3 R2, R0, -R3, RZ ;  /* 0x8000000300027210 */ /* 0x000fe20007ffe0ff */
[----:B------:R-:W3:Y:S04]  /*0170*/  @!P1 LDG.E.128 R4, desc[UR4][R32.64] ;  /* 0x0000000420049981 */ /* 0x000ee8000c1e1d00 */
[----:B--2---:R-:W-:-:S04]  /*0180*/  IMAD.WIDE R28, R2, 0x4, R28 ;  /* 0x00000004021c7825 */ /* 0x004fc800078e021c */
[----:B-----5:R-:W-:Y:S01]  /*0190*/  IMAD.WIDE R30, R2, 0x4, R30 ;  /* 0x00000004021e7825 */ /* 0x020fe200078e021e */
[----:B------:R-:W2:Y:S04]  /*01a0*/  @!P1 LDG.E.EL.128 R12, desc[UR4][R28.64] ;  /* 0x000000041c0c9981 */ /* 0x000ea8000c2e1d00 */
[----:B------:R-:W3:Y:S01]  /*01b0*/  @!P1 LDG.E.EL.128 R8, desc[UR4][R30.64] ;  /* 0x000000041e089981 */ /* 0x000ee2000c2e1d00 */
[----:B------:R-:W-:-:S04]  /*01c0*/  IADD3 R3, R0, 0x200, RZ ;  /* 0x0000020000037810 */ /* 0x000fc80007ffe0ff */
[----:B------:R-:W-:Y:S02]  /*01d0*/  ISETP.GE.AND P0, PT, R3, 0xe8900, PT ;  /* 0x000e89000300780c */ /* 0x000fe40003f06270 */
[----:B------:R-:W-:Y:S02]  /*01e0*/  CS2R R24, SRZ ;  /* 0x0000000000187805 */ /* 0x000fe4000001ff00 */
[----:B------:R-:W-:Y:S02]  /*01f0*/  CS2R R26, SRZ ;  /* 0x00000000001a7805 */ /* 0x000fe4000001ff00 */
[----:B------:R-:W-:Y:S02]  /*0200*/  CS2R R16, SRZ ;  /* 0x0000000000107805 */ /* 0x000fe4000001ff00 */
[----:B------:R-:W-:Y:S02]  /*0210*/  CS2R R18, SRZ ;  /* 0x0000000000127805 */ /* 0x000fe4000001ff00 */
[----:B------:R-:W-:-:S02]  /*0220*/  CS2R R20, SRZ ;  /* 0x0000000000147805 */ /* 0x000fc4000001ff00 */
[----:B------:R-:W-:Y:S01]  /*0230*/  CS2R R22, SRZ ;  /* 0x0000000000167805 */ /* 0x000fe2000001ff00 */
[----:B------:R-:W4:Y:S04]  /*0240*/  @!P0 LDG.E.EL.128 R24, desc[UR4][R28.64] ;  /* 0x000000041c188981 */ /* 0x000f28000c2e1d00 */
[----:B------:R-:W5:Y:S04]  /*0250*/  @!P0 LDG.E.128 R16, desc[UR4][R32.64+0x800] ;  /* 0x0008000420108981 */ /* 0x000f68000c1e1d00 */
[----:B------:R1:W5:Y:S01]  /*0260*/  @!P0 LDG.E.EL.128 R20, desc[UR4][R30.64] ;  /* 0x000000041e148981 */ /* 0x000362000c2e1d00 */
[----:B------:R-:W-:Y:S01]  /*0270*/  HFMA2.MMA R3, -RZ, RZ, 1.625, 0 ;  /* 0x3e800000ff037435 */ /* 0x000fe200000001ff */
[----:B-1----:R-:W1:Y:S02]  /*0280*/  LDC.64 R30, c[0x0][0x230] ;  /* 0x00008c00ff1e7b82 */ /* 0x002e640000000a00 */
[----:B-1----:R-:W-:-:S04]  /*0290*/  IMAD.WIDE R30, R2, 0x4, R30 ;  /* 0x00000004021e7825 */ /* 0x002fc800078e021e */
[----:B--2---:R-:W-:Y:S01]  /*02a0*/  FADD R12, R12, 0.0010000000474974513054 ;  /* 0x3a83126f0c0c7421 */ /* 0x004fe20000000000 */
[----:B---3--:R-:W-:-:S05]  /*02b0*/  FADD R5, -R9, R5 ;  /* 0x0000000509057221 */ /* 0x008fca0000000100 */
[----:B------:R-:W1:Y:S01]  /*02c0*/  MUFU.SQRT R12, R12 ;  /* 0x0000000c000c7308 */ /* 0x000e620000002000 */
[----:B------:R-:W-:Y:S01]  /*02d0*/  FADD R9, R13, 0.0010000000474974513054 ;  /* 0x3a83126f0d097421 */ /* 0x000fe20000000000 */
[----:B------:R-:W-:Y:S01]  /*02e0*/  FADD R4, -R8, R4 ;  /* 0x0000000408047221 */ /* 0x000fe20000000100 */
[----:B------:R-:W-:Y:S01]  /*02f0*/  FADD R8, R14, 0.0010000000474974513054 ;  /* 0x3a83126f0e087421 */ /* 0x000fe20000000000 */
[----:B------:R-:W-:-:S04]  /*0300*/  FADD R14, R15, 0.0010000000474974513054 ;  /* 0x3a83126f0f0e7421 */ /* 0x000fc80000000000 */
[----:B------:R-:W2:Y:S01]  /*0310*/  MUFU.SQRT R9, R9 ;  /* 0x0000000900097308 */ /* 0x000ea20000002000 */
[----:B-1----:R-:W-:-:S07]  /*0320*/  FSETP.GT.AND P5, PT, R12, 8.50705917302346158658e+37, PT ;  /* 0x7e8000000c00780b */ /* 0x002fce0003fa4000 */
[----:B------:R-:W1:Y:S01]  /*0330*/  MUFU.SQRT R8, R8 ;  /* 0x0000000800087308 */ /* 0x000e620000002000 */
[----:B------:R-:W-:Y:S01]  /*0340*/  FSETP.GEU.AND P2, PT, R12, 1.175494350822287508e-38, PT ;  /* 0x008000000c00780b */ /* 0x000fe20003f4e000 */
[----:B----4-:R-:W-:-:S06]  /*0350*/  FADD R24, R24, 0.0010000000474974513054 ;  /* 0x3a83126f18187421 */ /* 0x010fcc0000000000 */
[----:B------:R-:W3:Y:S01]  /*0360*/  MUFU.SQRT R14, R14 ;  /* 0x0000000e000e7308 */ /* 0x000ee20000002000 */
[C---:B--2---:R-:W-:Y:S01]  /*0370*/  FSETP.GT.AND P3, PT, R9.reuse, 8.50705917302346158658e+37, PT ;  /* 0x7e8000000900780b */ /* 0x044fe20003f64000 */
[----:B------:R-:W-:Y:S01]  /*0380*/  FADD R10, -R10, R6 ;  /* 0x000000060a0a7221 */ /* 0x000fe20000000100 */
[----:B------:R-:W-:Y:S01]  /*0390*/  FSETP.GEU.AND P4, PT, R9, 1.175494350822287508e-38, PT ;  /* 0x008000000900780b */ /* 0x000fe20003f8e000 */
[----:B------:R-:W-:Y:S01]  /*03a0*/  @P5 FMUL R12, R12, 0.25 ;  /* 0x3e8000000c0c5820 */ /* 0x000fe20000400000 */
[----:B------:R-:W-:-:S03]  /*03b0*/  FSEL R6, R3, 1, P5 ;  /* 0x3f80000003067808 */ /* 0x000fc60002800000 */
[----:B------:R-:W2:Y:S01]  /*03c0*/  MUFU.SQRT R15, R24 ;  /* 0x00000018000f7308 */ /* 0x000ea20000002000 */
[----:B------:R-:W-:Y:S01]  /*03d0*/  FADD R13, R25, 0.0010000000474974513054 ;  /* 0x3a83126f190d7421 */ /* 0x000fe20000000000 */
[----:B------:R-:W-:Y:S01]  /*03e0*/  FADD R26, R26, 0.0010000000474974513054 ;  /* 0x3a83126f1a1a7421 */ /* 0x000fe20000000000 */
[----:B------:R-:W-:Y:S01]  /*03f0*/  @!P2 FMUL R12, R12, 16777216 ;  /* 0x4b8000000c0ca820 */ /* 0x000fe20000400000 */
[----:B------:R-:W-:Y:S01]  /*0400*/  @!P2 FMUL R6, R6, 16777216 ;  /* 0x4b8000000606a820 */ /* 0x000fe20000400000 */
[----:B-1----:R-:W-:Y:S01]  /*0410*/  FSETP.GT.AND P6, PT, R8, 8.50705917302346158658e+37, PT ;  /* 0x7e8000000800780b */ /* 0x002fe20003fc4000 */
[----:B-----5:R-:W-:Y:S01]  /*0420*/  FADD R16, -R20, R16 ;  /* 0x0000001014107221 */ /* 0x020fe20000000100 */
[----:B---3--:R-:W-:Y:S01]  /*0430*/  FSETP.GT.AND P2, PT, R14, 8.50705917302346158658e+37, PT ;  /* 0x7e8000000e00780b */ /* 0x008fe20003f44000 */
[----:B------:R-:W1:Y:S01]  /*0440*/  MUFU.SQRT R13, R13 ;  /* 0x0000000d000d7308 */ /* 0x000e620000002000 */
[----:B------:R-:W-:Y:S01]  /*0450*/  FSEL R20, R3, 1, P3 ;  /* 0x3f80000003147808 */ /* 0x000fe20001800000 */
[----:B------:R-:W-:Y:S01]  /*0460*/  @P3 FMUL R9, R9, 0.25 ;  /* 0x3e80000009093820 */ /* 0x000fe20000400000 */
[----:B------:R-:W-:-:S02]  /*0470*/  FSETP.GEU.AND P5, PT, R8, 1.175494350822287508e-38, PT ;  /* 0x008000000800780b */ /* 0x000fc40003fae000 */
[----:B------:R-:W-:-:S03]  /*0480*/  FSETP.GEU.AND P3, PT, R14, 1.175494350822287508e-38, PT ;  /* 0x008000000e00780b */ /* 0x000fc60003f6e000 */
[----:B------:R-:W3:Y:S01]  /*0490*/  MUFU.SQRT R25, R26 ;  /* 0x0000001a00197308 */ /* 0x000ee20000002000 */
[----:B------:R-:W-:Y:S01]  /*04a0*/  @!P4 FMUL R9, R9, 16777216 ;  /* 0x4b8000000909c820 */ /* 0x000fe20000400000 */
[----:B------:R-:W-:Y:S01]  /*04b0*/  @!P4 FMUL R20, R20, 16777216 ;  /* 0x4b8000001414c820 */ /* 0x000fe20000400000 */
[----:B--2---:R-:W-:Y:S01]  /*04c0*/  FSETP.GT.AND P4, PT, R15, 8.50705917302346158658e+37, PT ;  /* 0x7e8000000f00780b */ /* 0x004fe20003f84000 */
[----:B------:R-:W-:Y:S01]  /*04d0*/  FADD R11, -R11, R7 ;  /* 0x000000070b0b7221 */ /* 0x000fe20000000100 */
[C---:B------:R-:W-:Y:S01]  /*04e0*/  FSEL R24, R3.reuse, 1, P6 ;  /* 0x3f80000003187808 */ /* 0x040fe20003000000 */
[----:B------:R-:W-:Y:S02]  /*04f0*/  @P6 FMUL R8, R8, 0.25 ;  /* 0x3e80000008086820 */ /* 0x000fe40000400000 */
[----:B------:R2:W4:Y:S01]  /*0500*/  MUFU.RCP R7, R12 ;  /* 0x0000000c00077308 */ /* 0x0005220000001000 */
[----:B------:R-:W-:Y:S01]  /*0510*/  @P2 FMUL R14, R14, 0.25 ;  /* 0x3e8000000e0e2820 */ /* 0x000fe20000400000 */
[----:B------:R-:W-:Y:S01]  /*0520*/  @!P5 FMUL R8, R8, 16777216 ;  /* 0x4b8000000808d820 */ /* 0x000fe20000400000 */
[----:B------:R-:W-:Y:S01]  /*0530*/  @!P5 FMUL R24, R24, 16777216 ;  /* 0x4b8000001818d820 */ /* 0x000fe20000400000 */
[----:B--2---:R-:W-:Y:S01]  /*0540*/  FSEL R12, R3, 1, P2 ;  /* 0x3f800000030c7808 */ /* 0x004fe20001000000 */
[----:B------:R-:W-:Y:S01]  /*0550*/  @!P3 FMUL R14, R14, 16777216 ;  /* 0x4b8000000e0eb820 */ /* 0x000fe20000400000 */
[----:B-1----:R-:W-:-:S03]  /*0560*/  FSETP.GT.AND P5, PT, R13, 8.50705917302346158658e+37, PT ;  /* 0x7e8000000d00780b */ /* 0x002fc60003fa4000 */
[----:B------:R-:W-:Y:S01]  /*0570*/  @!P3 FMUL R12, R12, 16777216 ;  /* 0x4b8000000c0cb820 */ /* 0x000fe20000400000 */
[----:B---3--:R-:W-:Y:S01]  /*0580*/  FSETP.GT.AND P3, PT, R25, 8.50705917302346158658e+37, PT ;  /* 0x7e8000001900780b */ /* 0x008fe20003f64000 */
[----:B------:R-:W-:Y:S01]  /*0590*/  FADD R17, -R21, R17 ;  /* 0x0000001115117221 */ /* 0x000fe20000000100 */
[C---:B------:R-:W-:Y:S01]  /*05a0*/  FSETP.GEU.AND P6, PT, R15.reuse, 1.175494350822287508e-38, PT ;  /* 0x008000000f00780b */ /* 0x040fe20003fce000 */
[----:B------:R-:W-:Y:S01]  /*05b0*/  @P4 FMUL R15, R15, 0.25 ;  /* 0x3e8000000f0f4820 */ /* 0x000fe20000400000 */
[----:B------:R-:W-:Y:S01]  /*05c0*/  FSEL R21, R3, 1, P4 ;  /* 0x3f80000003157808 */ /* 0x000fe20002000000 */
[----:B------:R-:W1:Y:S01]  /*05d0*/  MUFU.RCP R29, R14 ;  /* 0x0000000e001d7308 */ /* 0x000e620000001000 */
[----:B------:R-:W-:Y:S02]  /*05e0*/  FSETP.GEU.AND P2, PT, R13, 1.175494350822287508e-38, PT ;  /* 0x008000000d00780b */ /* 0x000fe40003f4e000 */
[----:B------:R-:W-:Y:S01]  /*05f0*/  FSETP.GEU.AND P4, PT, R25, 1.175494350822287508e-38, PT ;  /* 0x008000001900780b */ /* 0x000fe20003f8e000 */
[----:B------:R-:W-:-:S04]  /*0600*/  FADD R23, -R23, R19 ;  /* 0x0000001317177221 */ /* 0x000fc80000000100 */
[----:B------:R-:W2:Y:S01]  /*0610*/  MUFU.RCP R33, R8 ;  /* 0x0000000800217308 */ /* 0x000ea20000001000 */
[----:B----4-:R-:W-:Y:S01]  /*0620*/  FMUL R19, R7, R6 ;  /* 0x0000000607137220 */ /* 0x010fe20000400000 */
[----:B------:R-:W-:Y:S01]  /*0630*/  @P5 FMUL R13, R13, 0.25 ;  /* 0x3e8000000d0d5820 */ /* 0x000fe20000400000 */
[----:B------:R-:W3:Y:S01]  /*0640*/  LDC.64 R6, c[0x0][0x228] ;  /* 0x00008a00ff067b82 */ /* 0x000ee20000000a00 */
[----:B------:R-:W-:-:S04]  /*0650*/  @P3 FMUL R25, R25, 0.25 ;  /* 0x3e80000019193820 */ /* 0x000fc80000400000 */
[----:B------:R-:W4:Y:S01]  /*0660*/  MUFU.RCP R9, R9 ;  /* 0x0000000900097308 */ /* 0x000f220000001000 */
[----:B------:R-:W-:Y:S01]  /*0670*/  @!P6 FMUL R15, R15, 16777216 ;  /* 0x4b8000000f0fe820 */ /* 0x000fe20000400000 */
[----:B------:R-:W-:Y:S01]  /*0680*/  @!P2 FMUL R13, R13, 16777216 ;  /* 0x4b8000000d0da820 */ /* 0x000fe20000400000 */
[----:B------:R-:W-:Y:S01]  /*0690*/  @!P4 FMUL R25, R25, 16777216 ;  /* 0x4b8000001919c820 */ /* 0x000fe20000400000 */
[----:B-1----:R-:W-:Y:S01]  /*06a0*/  FMUL R12, R29, R12 ;  /* 0x0000000c1d0c7220 */ /* 0x002fe20000400000 */
[----:B--2---:R-:W-:-:S03]  /*06b0*/  FMUL R33, R33, R24 ;  /* 0x0000001821217220 */ /* 0x004fc60000400000 */
[----:B------:R1:W2:Y:S08]  /*06c0*/  MUFU.RCP R8, R15 ;  /* 0x0000000f00087308 */ /* 0x0002b00000001000 */
[----:B------:R-:W5:Y:S01]  /*06d0*/  MUFU.RCP R26, R13 ;  /* 0x0000000d001a7308 */ /* 0x000f620000001000 */
[----:B----4-:R-:W-:Y:S01]  /*06e0*/  FMUL R24, R9, R20 ;  /* 0x0000001409187220 */ /* 0x010fe20000400000 */
[----:B-1----:R-:W-:-:S06]  /*06f0*/  FMUL R15, R33, R10 ;  /* 0x0000000a210f7220 */ /* 0x002fcc0000400000 */
[----:B------:R2:W1:Y:S01]  /*0700*/  MUFU.RCP R29, R25 ;  /* 0x00000019001d7308 */ /* 0x0004620000001000 */
[C---:B------:R-:W-:Y:S02]  /*0710*/  FSEL R9, R3.reuse, 1, P5 ;  /* 0x3f80000003097808 */ /* 0x040fe40002800000 */
[----:B------:R-:W-:Y:S01]  /*0720*/  FSEL R10, R3, 1, P3 ;  /* 0x3f800000030a7808 */ /* 0x000fe20001800000 */
[----:B------:R-:W-:Y:S02]  /*0730*/  @!P6 FMUL R21, R21, 16777216 ;  /* 0x4b8000001515e820 */ /* 0x000fe40000400000 */
[----:B------:R-:W-:Y:S02]  /*0740*/  @!P2 FMUL R9, R9, 16777216 ;  /* 0x4b8000000909a820 */ /* 0x000fe40000400000 */
[----:B------:R-:W-:Y:S01]  /*0750*/  @!P4 FMUL R10, R10, 16777216 ;  /* 0x4b8000000a0ac820 */ /* 0x000fe20000400000 */
[----:B------:R-:W-:Y:S01]  /*0760*/  FMUL R12, R12, R11 ;  /* 0x0000000b0c0c7220 */ /* 0x000fe20000400000 */
[----:B------:R-:W-:Y:S01]  /*0770*/  FMUL R24, R24, R5 ;  /* 0x0000000518187220 */ /* 0x000fe20000400000 */
[----:B------:R-:W-:Y:S01]  /*0780*/  FMUL R19, R19, R4 ;  /* 0x0000000413137220 */ /* 0x000fe20000400000 */
[----:B--2---:R-:W-:Y:S01]  /*0790*/  FMUL R25, R8, R21 ;  /* 0x0000001508197220 */ /* 0x004fe20000400000 */
[----:B-----5:R-:W-:Y:S01]  /*07a0*/  FMUL R26, R26, R9 ;  /* 0x000000091a1a7220 */ /* 0x020fe20000400000 */
[----:B---3--:R-:W-:-:S04]  /*07b0*/  IMAD.WIDE R32, R2, 0x4, R6 ;  /* 0x0000000402207825 */ /* 0x008fc800078e0206 */
[----:B-1----:R-:W-:Y:S01]  /*07c0*/  FMUL R29, R29, R10 ;  /* 0x0000000a1d1d7220 */ /* 0x002fe20000400000 */
[----:B------:R-:W-:Y:S02]  /*07d0*/  CS2R R8, SRZ ;  /* 0x0000000000087805 */ /* 0x000fe4000001ff00 */
[----:B------:R-:W-:Y:S02]  /*07e0*/  CS2R R10, SRZ ;  /* 0x00000000000a7805 */ /* 0x000fe4000001ff00 */
[----:B------:R-:W-:Y:S02]  /*07f0*/  CS2R R4, SRZ ;  /* 0x0000000000047805 */ /* 0x000fe4000001ff00 */
[----:B------:R-:W-:Y:S02]  /*0800*/  CS2R R6, SRZ ;  /* 0x0000000000067805 */ /* 0x000fe4000001ff00 */
[----:B------:R-:W2:Y:S04]  /*0810*/  @!P1 LDG.E.EL.128 R8, desc[UR4][R32.64] ;  /* 0x0000000420089981 */ /* 0x000ea8000c2e1d00 */
[----:B------:R-:W2:Y:S01]  /*0820*/  @!P1 LDG.E.EL.128 R4, desc[UR4][R30.64] ;  /* 0x000000041e049981 */ /* 0x000ea2000c2e1d00 */
[----:B------:R-:W-:-:S04]  /*0830*/  FADD R27, R27, 0.0010000000474974513054 ;  /* 0x3a83126f1b1b7421 */ /* 0x000fc80000000000 */
[----:B------:R-:W1:Y:S02]  /*0840*/  MUFU.SQRT R20, R27 ;  /* 0x0000001b00147308 */ /* 0x000e640000002000 */
[C---:B-1----:R-:W-:Y:S02]  /*0850*/  FSETP.GT.AND P2, PT, R20.reuse, 8.50705917302346158658e+37, PT ;  /* 0x7e8000001400780b */ /* 0x042fe40003f44000 */
[----:B------:R-:W-:-:S11]  /*0860*/  FSETP.GEU.AND P3, PT, R20, 1.175494350822287508e-38, PT ;  /* 0x008000001400780b */ /* 0x000fd60003f6e000 */
[----:B------:R-:W-:-:S04]  /*0870*/  @P2 FMUL R20, R20, 0.25 ;  /* 0x3e80000014142820 */ /* 0x000fc80000400000 */
[----:B------:R-:W-:-:S06]  /*0880*/  @!P3 FMUL R20, R20, 16777216 ;  /* 0x4b8000001414b820 */ /* 0x000fcc0000400000 */
[----:B------:R-:W1:Y:S01]  /*0890*/  MUFU.RCP R20, R20 ;  /* 0x0000001400147308 */ /* 0x000e620000001000 */
[----:B------:R-:W-:-:S05]  /*08a0*/  FSEL R3, R3, 1, P2 ;  /* 0x3f80000003037808 */ /* 0x000fca0001000000 */
[----:B------:R-:W-:Y:S01]  /*08b0*/  @!P3 FMUL R3, R3, 16777216 ;  /* 0x4b8000000303b820 */ /* 0x000fe20000400000 */
[----:B------:R-:W-:-:S03]  /*08c0*/  FADD R18, -R22, R18 ;  /* 0x0000001216127221 */ /* 0x000fc60000000100 */
[----:B-1----:R-:W-:Y:S01]  /*08d0*/  FMUL R2, R20, R3 ;  /* 0x0000000314027220 */ /* 0x002fe20000400000 */
[----:B------:R-:W-:-:S03]  /*08e0*/  CS2R R20, SRZ ;  /* 0x0000000000147805 */ /* 0x000fc6000001ff00 */
[----:B------:R-:W-:Y:S01]  /*08f0*/  FMUL R2, R2, R23 ;  /* 0x0000001702027220 */ /* 0x000fe20000400000 */
[----:B------:R-:W-:-:S06]  /*0900*/  CS2R R22, SRZ ;  /* 0x0000000000167805 */ /* 0x000fcc000001ff00 */
[----:B------:R-:W3:Y:S01]  /*0910*/  @!P0 LDG.E.EL.128 R20, desc[UR4][R30.64] ;  /* 0x000000041e148981 */ /* 0x000ee2000c2e1d00 */
[----:B--2---:R-:W-:Y:S01]  /*0920*/  FFMA R6, R15, R10, R6 ;  /* 0x0000000a0f067223 */ /* 0x004fe20000000006 */
[----:B------:R-:W-:Y:S01]  /*0930*/  FFMA R7, R12, R11, R7 ;  /* 0x0000000b0c077223 */ /* 0x000fe20000000007 */
[----:B------:R-:W-:Y:S02]  /*0940*/  CS2R R12, SRZ ;  /* 0x00000000000c7805 */ /* 0x000fe4000001ff00 */
[----:B------:R-:W-:Y:S01]  /*0950*/  CS2R R14, SRZ ;  /* 0x00000000000e7805 */ /* 0x000fe2000001ff00 */
[----:B------:R-:W1:Y:S05]  /*0960*/  LDC.64 R10, c[0x0][0x238] ;  /* 0x00008e00ff0a7b82 */ /* 0x000e6a0000000a00 */
[----:B------:R-:W3:Y:S01]  /*0970*/  @!P0 LDG.E.EL.128 R12, desc[UR4][R32.64] ;  /* 0x00000004200c8981 */ /* 0x000ee2000c2e1d00 */
[----:B------:R-:W-:Y:S01]  /*0980*/  FFMA R5, R24, R9, R5 ;  /* 0x0000000918057223 */ /* 0x000fe20000000005 */
[----:B------:R-:W-:Y:S01]  /*0990*/  FFMA R4, R19, R8, R4 ;  /* 0x0000000813047223 */ /* 0x000fe20000000004 */
[----:B------:R-:W-:Y:S01]  /*09a0*/  FSETP.GEU.AND P2, PT, R7, RZ, PT ;  /* 0x000000ff0700720b */ /* 0x000fe20003f4e000 */
[----:B------:R-:W-:Y:S01]  /*09b0*/  FMUL R29, R29, R18 ;  /* 0x000000121d1d7220 */ /* 0x000fe20000400000 */
[----:B------:R-:W-:Y:S01]  /*09c0*/  FSETP.GEU.AND P3, PT, R6, RZ, PT ;  /* 0x000000ff0600720b */ /* 0x000fe20003f6e000 */
[----:B------:R-:W-:Y:S01]  /*09d0*/  FMUL R26, R26, R17 ;  /* 0x000000111a1a7220 */ /* 0x000fe20000400000 */
[----:B------:R-:W-:Y:S01]  /*09e0*/  FSETP.GEU.AND P4, PT, R5, RZ, PT ;  /* 0x000000ff0500720b */ /* 0x000fe20003f8e000 */
[----:B------:R-:W-:Y:S01]  /*09f0*/  FMUL R25, R25, R16 ;  /* 0x0000001019197220 */ /* 0x000fe20000400000 */
[----:B------:R-:W-:-:S02]  /*0a00*/  FSETP.GEU.AND P5, PT, R4, RZ, PT ;  /* 0x000000ff0400720b */ /* 0x000fc40003fae000 */
[----:B------:R-:W-:Y:S02]  /*0a10*/  SEL R7, R7, RZ, P2 ;  /* 0x000000ff07077207 */ /* 0x000fe40001000000 */
[----:B------:R-:W-:Y:S02]  /*0a20*/  SEL R6, R6, RZ, P3 ;  /* 0x000000ff06067207 */ /* 0x000fe40001800000 */
[----:B------:R-:W-:Y:S02]  /*0a30*/  SEL R5, R5, RZ, P4 ;  /* 0x000000ff05057207 */ /* 0x000fe40002000000 */
[----:B------:R-:W-:Y:S01]  /*0a40*/  SEL R4, R4, RZ, P5 ;  /* 0x000000ff04047207 */ /* 0x000fe20002800000 */
[----:B-1----:R-:W-:-:S05]  /*0a50*/  IMAD.WIDE R10, R0, 0x4, R10 ;  /* 0x00000004000a7825 */ /* 0x002fca00078e020a */
[----:B------:R1:W-:Y:S01]  /*0a60*/  @!P1 STG.E.128 desc[UR4][R10.64], R4 ;  /* 0x000000040a009986 */ /* 0x0003e2000c101d04 */
[----:B---3--:R-:W-:Y:S01]  /*0a70*/  FFMA R2, R2, R15, R23 ;  /* 0x0000000f02027223 */ /* 0x008fe20000000017 */
[----:B------:R-:W-:Y:S01]  /*0a80*/  FFMA R14, R29, R14, R22 ;  /* 0x0000000e1d0e7223 */ /* 0x000fe20000000016 */
[----:B------:R-:W-:Y:S01]  /*0a90*/  FFMA R13, R26, R13, R21 ;  /* 0x0000000d1a0d7223 */ /* 0x000fe20000000015 */
[----:B------:R-:W-:Y:S02]  /*0aa0*/  FFMA R12, R25, R12, R20 ;  /* 0x0000000c190c7223 */ /* 0x000fe40000000014 */
[----:B------:R-:W-:Y:S02]  /*0ab0*/  FSETP.GEU.AND P1, PT, R2, RZ, PT ;  /* 0x000000ff0200720b */ /* 0x000fe40003f2e000 */
[----:B------:R-:W-:Y:S02]  /*0ac0*/  FSETP.GEU.AND P2, PT, R14, RZ, PT ;  /* 0x000000ff0e00720b */ /* 0x000fe40003f4e000 */
[----:B------:R-:W-:-:S02]  /*0ad0*/  FSETP.GEU.AND P3, PT, R13, RZ, PT ;  /* 0x000000ff0d00720b */ /* 0x000fc40003f6e000 */
[----:B------:R-:W-:Y:S02]  /*0ae0*/  FSETP.GEU.AND P4, PT, R12, RZ, PT ;  /* 0x000000ff0c00720b */ /* 0x000fe40003f8e000 */
[----:B------:R-:W-:Y:S02]  /*0af0*/  SEL R15, R2, RZ, P1 ;  /* 0x000000ff020f7207 */ /* 0x000fe40000800000 */
[----:B------:R-:W-:Y:S02]  /*0b00*/  SEL R14, R14, RZ, P2 ;  /* 0x000000ff0e0e7207 */ /* 0x000fe40001000000 */
[----:B------:R-:W-:Y:S02]  /*0b10*/  SEL R13, R13, RZ, P3 ;  /* 0x000000ff0d0d7207 */ /* 0x000fe40001800000 */
[----:B------:R-:W-:Y:S01]  /*0b20*/  SEL R12, R12, RZ, P4 ;  /* 0x000000ff0c0c7207 */ /* 0x000fe20002000000 */
[----:B-1----:R-:W-:Y:S06]  /*0b30*/  @P0 EXIT ;  /* 0x000000000000094d */ /* 0x002fec0003800000 */
[----:B------:R-:W-:Y:S01]  /*0b40*/  STG.E.128 desc[UR4][R10.64+0x800], R12 ;  /* 0x0008000c0a007986 */ /* 0x000fe2000c101d04 */
[----:B------:R-:W-:Y:S05]  /*0b50*/  EXIT ;  /* 0x000000000000794d */ /* 0x000fea0003800000 */
.L_x_0:
[----:B------:R-:W-:-:S00]  /*0b60*/  BRA `(.L_x_0) ;  /* 0xfffffffc00fc7947 */ /* 0x000fc0000383ffff */
[----:B------:R-:W-:-:S00]  /*0b70*/  NOP ;  /* 0x0000000000007918 */ /* 0x000fc00000000000 */
        /* <DEDUP_REMOVED lines=8> */
.L_x_1:


//--------------------- .nv.global.init           --------------------------
	.section	.nv.global.init,"aw",@progbits
.nv.global.init:
	.type		_$_str,@object
	.size		_$_str,(_$_str_$_2 - _$_str)
_$_str:
        /*0000*/ 	.byte	0x5f, 0x5f, 0x43, 0x55, 0x44, 0x41, 0x5f, 0x46, 0x54, 0x5a, 0x00
	.type		_$_str_$_2,@object
	.size		_$_str_$_2,(.L_1 - _$_str_$_2)
_$_str_$_2:
        /*000b*/ 	.byte	0x5f, 0x5f, 0x43, 0x55, 0x44, 0x41, 0x5f, 0x50, 0x52, 0x45, 0x43, 0x5f, 0x53, 0x51, 0x52, 0x54
        /*001b*/ 	.byte	0x00
.L_1:


//--------------------- .nv.constant0.triton_poi_fused__native_batch_norm_legit_no_training_relu_20 --------------------------
	.section	.nv.constant0.triton_poi_fused__native_batch_norm_legit_no_training_relu_20,"a",@progbits
	.sectionflags	@""
	.align	4
.nv.constant0.triton_poi_fused__native_batch_norm_legit_no_training_relu_20:
	.zero		580
